	.headerflags	@"EF_CUDA_TEXMODE_UNIFIED EF_CUDA_64BIT_ADDRESS EF_CUDA_ACCELERATORS EF_CUDA_SM90 EF_CUDA_VIRTUAL_SM(EF_CUDA_SM90)"
	.elftype	@"ET_EXEC"


//--------------------- .nv.info                  --------------------------
	.section	.nv.info,"",@"SHT_CUDA_INFO"
	.align	4


	//----- nvinfo : EIATTR_REGCOUNT
	.align		4
        /*0000*/ 	.byte	0x04, 0x2f
        /*0002*/ 	.short	(.L_1 - .L_0)
	.align		4
.L_0:
        /*0004*/ 	.word	index@(triton_poi_fused_mean_0)
        /*0008*/ 	.word	0x00000018


	//----- nvinfo : EIATTR_MIN_STACK_SIZE
	.align		4
.L_1:
        /*000c*/ 	.byte	0x04, 0x12
        /*000e*/ 	.short	(.L_3 - .L_2)
	.align		4
.L_2:
        /*0010*/ 	.word	index@(triton_poi_fused_mean_0)
        /*0014*/ 	.word	0x00000000


	//----- nvinfo : EIATTR_FRAME_SIZE
	.align		4
.L_3:
        /*0018*/ 	.byte	0x04, 0x11
        /*001a*/ 	.short	(.L_5 - .L_4)
	.align		4
.L_4:
        /*001c*/ 	.word	index@(triton_poi_fused_mean_0)
        /*0020*/ 	.word	0x00000000


	//----- nvinfo : EIATTR_MIN_STACK_SIZE
	.align		4
.L_5:
        /*0024*/ 	.byte	0x04, 0x12
        /*0026*/ 	.short	(.L_7 - .L_6)
	.align		4
.L_6:
        /*0028*/ 	.word	index@(triton_poi_fused_mean_0)
        /*002c*/ 	.word	0x00000000
.L_7:


//--------------------- .nv.info.triton_poi_fused_mean_0 --------------------------
	.section	.nv.info.triton_poi_fused_mean_0,"",@"SHT_CUDA_INFO"
	.sectionflags	@""
	.align	4


	//----- nvinfo : EIATTR_CUDA_API_VERSION
	.align		4
        /*0000*/ 	.byte	0x04, 0x37
        /*0002*/ 	.short	(.L_9 - .L_8)
.L_8:
        /*0004*/ 	.word	0x0000007c


	//----- nvinfo : EIATTR_KPARAM_INFO
	.align		4
.L_9:
        /*0008*/ 	.byte	0x04, 0x17
        /*000a*/ 	.short	(.L_11 - .L_10)
.L_10:
        /*000c*/ 	.word	0x00000000
        /*0010*/ 	.short	0x0002
        /*0012*/ 	.short	0x0010
        /*0014*/ 	.byte	0x00, 0xf0, 0x11, 0x00


	//----- nvinfo : EIATTR_KPARAM_INFO
	.align		4
.L_11:
        /*0018*/ 	.byte	0x04, 0x17
        /*001a*/ 	.short	(.L_13 - .L_12)
.L_12:
        /*001c*/ 	.word	0x00000000
        /*0020*/ 	.short	0x0001
        /*0022*/ 	.short	0x0008
        /*0024*/ 	.byte	0x00, 0xf4, 0x21, 0x00


	//----- nvinfo : EIATTR_KPARAM_INFO
	.align		4
.L_13:
        /*0028*/ 	.byte	0x04, 0x17
        /*002a*/ 	.short	(.L_15 - .L_14)
.L_14:
        /*002c*/ 	.word	0x00000000
        /*0030*/ 	.short	0x0000
        /*0032*/ 	.short	0x0000
        /*0034*/ 	.byte	0x00, 0xf4, 0x21, 0x00


	//----- nvinfo : EIATTR_SPARSE_MMA_MASK
	.align		4
.L_15:
        /*0038*/ 	.byte	0x03, 0x50
        /*003a*/ 	.short	0x0000


	//----- nvinfo : EIATTR_MAXREG_COUNT
	.align		4
        /*003c*/ 	.byte	0x03, 0x1b
        /*003e*/ 	.short	0x00ff


	//----- nvinfo : EIATTR_EXIT_INSTR_OFFSETS
	.align		4
        /*0040*/ 	.byte	0x04, 0x1c
        /*0042*/ 	.short	(.L_17 - .L_16)


	//   ....[0]....
.L_16:
        /*0044*/ 	.word	0x00000260


	//   ....[1]....
        /*0048*/ 	.word	0x000002a0


	//----- nvinfo : EIATTR_REQNTID
	.align		4
.L_17:
        /*004c*/ 	.byte	0x04, 0x10
        /*004e*/ 	.short	(.L_19 - .L_18)
.L_18:
        /*0050*/ 	.word	0x00000020
        /*0054*/ 	.word	0x00000001
        /*0058*/ 	.word	0x00000001


	//----- nvinfo : EIATTR_CBANK_PARAM_SIZE
	.align		4
.L_19:
        /*005c*/ 	.byte	0x03, 0x19
        /*005e*/ 	.short	0x0014


	//----- nvinfo : EIATTR_PARAM_CBANK
	.align		4
        /*0060*/ 	.byte	0x04, 0x0a
        /*0062*/ 	.short	(.L_21 - .L_20)
	.align		4
.L_20:
        /*0064*/ 	.word	index@(.nv.constant0.triton_poi_fused_mean_0)
        /*0068*/ 	.short	0x0210
        /*006a*/ 	.short	0x0014


	//----- nvinfo : EIATTR_SW_WAR
	.align		4
.L_21:
        /*006c*/ 	.byte	0x04, 0x36
        /*006e*/ 	.short	(.L_23 - .L_22)
.L_22:
        /*0070*/ 	.word	0x00000008
.L_23:


//--------------------- .nv.callgraph             --------------------------
	.section	.nv.callgraph,"",@"SHT_CUDA_CALLGRAPH"
	.align	4
	.sectionentsize	8
	.align		4
        /*0000*/ 	.word	0x00000000
	.align		4
        /*0004*/ 	.word	0xffffffff
	.align		4
        /*0008*/ 	.word	0x00000000
	.align		4
        /*000c*/ 	.word	0xfffffffe
	.align		4
        /*0010*/ 	.word	0x00000000
	.align		4
        /*0014*/ 	.word	0xfffffffd
	.align		4
        /*0018*/ 	.word	0x00000000
	.align		4
        /*001c*/ 	.word	0xfffffffc


//--------------------- .text.triton_poi_fused_mean_0 --------------------------
	.section	.text.triton_poi_fused_mean_0,"ax",@progbits
	.align	128
        .global         triton_poi_fused_mean_0
        .type           triton_poi_fused_mean_0,@function
        .size           triton_poi_fused_mean_0,(.L_x_1 - triton_poi_fused_mean_0)
        .other          triton_poi_fused_mean_0,@"STO_CUDA_ENTRY STV_DEFAULT"
triton_poi_fused_mean_0:
.text.triton_poi_fused_mean_0:
[----:B------:R-:W0:Y:S02]  /*0000*/  LDC R1, c[0x0][0x28] ;  /* 0x00000a00ff017b82 */ /* 0x000e240000000800 */
[----:B------:R-:W1:Y:S01]  /*0010*/  S2R R0, SR_TID.X ;  /* 0x0000000000007919 */ /* 0x000e620000002100 */
[----:B------:R-:W2:Y:S01]  /*0020*/  LDC.64 R8, c[0x0][0x210] ;  /* 0x00008400ff087b82 */ /* 0x000ea20000000a00 */
[----:B------:R-:W-:Y:S02]  /*0030*/  CS2R R12, SRZ ;  /* 0x00000000000c7805 */ /* 0x000fe4000001ff00 */
[----:B------:R-:W-:Y:S01]  /*0040*/  CS2R R14, SRZ ;  /* 0x00000000000e7805 */ /* 0x000fe2000001ff00 */
[----:B------:R-:W3:Y:S01]  /*0050*/  S2R R11, SR_CTAID.X ;  /* 0x00000000000b7919 */ /* 0x000ee20000002500 */
[----:B------:R-:W-:Y:S01]  /*0060*/  ULDC.64 UR4, c[0x0][0x208] ;  /* 0x0000820000047ab9 */ /* 0x000fe20000000a00 */
[----:B-1----:R-:W-:-:S04]  /*0070*/  SHF.L.U32 R0, R0, 0x1, RZ ;  /* 0x0000000100007819 */ /* 0x002fc800000006ff */
[----:B------:R-:W-:-:S04]  /*0080*/  LOP3.LUT R0, R0, 0x3e, RZ, 0xc0, !PT ;  /* 0x0000003e00007812 */ /* 0x000fc800078ec0ff */
[----:B---3--:R-:W-:-:S04]  /*0090*/  LEA R11, R11, R0, 0x6 ;  /* 0x000000000b0b7211 */ /* 0x008fc800078e30ff */
[----:B------:R-:W-:Y:S02]  /*00a0*/  SHF.R.S32.HI R0, RZ, 0x1f, R11 ;  /* 0x0000001fff007819 */ /* 0x000fe4000001140b */
[----:B------:R-:W-:Y:S02]  /*00b0*/  ISETP.GE.AND P0, PT, R11, 0x40, PT ;  /* 0x000000400b00780c */ /* 0x000fe40003f06270 */
[----:B------:R-:W-:-:S04]  /*00c0*/  LEA.HI R0, R0, R11, RZ, 0x4 ;  /* 0x0000000b00007211 */ /* 0x000fc800078f20ff */
[C---:B------:R-:W-:Y:S02]  /*00d0*/  SHF.L.U32 R2, R0.reuse, 0x2, RZ ;  /* 0x0000000200027819 */ /* 0x040fe400000006ff */
[----:B------:R-:W-:Y:S02]  /*00e0*/  LOP3.LUT R0, R0, 0xfffffff0, RZ, 0xc0, !PT ;  /* 0xfffffff000007812 */ /* 0x000fe400078ec0ff */
[----:B------:R-:W-:-:S04]  /*00f0*/  LOP3.LUT R2, R2, 0xffffffc0, RZ, 0xc0, !PT ;  /* 0xffffffc002027812 */ /* 0x000fc800078ec0ff */
[----:B------:R-:W-:-:S05]  /*0100*/  IADD3 R7, R2, R11, -R0 ;  /* 0x0000000b02077210 */ /* 0x000fca0007ffe800 */
[C---:B------:R-:W-:Y:S01]  /*0110*/  VIADD R5, R7.reuse, 0x10 ;  /* 0x0000001007057836 */ /* 0x040fe20000000000 */
[----:B------:R-:W-:Y:S01]  /*0120*/  IADD3 R17, R7, 0x20, RZ ;  /* 0x0000002007117810 */ /* 0x000fe20007ffe0ff */
[----:B--2---:R-:W-:Y:S01]  /*0130*/  IMAD.WIDE R2, R7, 0x4, R8 ;  /* 0x0000000407027825 */ /* 0x004fe200078e0208 */
[----:B------:R-:W-:-:S03]  /*0140*/  CS2R R18, SRZ ;  /* 0x0000000000127805 */ /* 0x000fc6000001ff00 */
[--C-:B------:R-:W-:Y:S01]  /*0150*/  IMAD.WIDE R4, R5, 0x4, R8.reuse ;  /* 0x0000000405047825 */ /* 0x100fe200078e0208 */
[----:B------:R1:W2:Y:S03]  /*0160*/  @!P0 LDG.E.64 R12, desc[UR4][R2.64] ;  /* 0x00000004020c8981 */ /* 0x0002a6000c1e1b00 */
[----:B------:R-:W-:Y:S01]  /*0170*/  VIADD R21, R7, 0x30 ;  /* 0x0000003007157836 */ /* 0x000fe20000000000 */
[----:B------:R-:W2:Y:S01]  /*0180*/  @!P0 LDG.E.64 R14, desc[UR4][R4.64] ;  /* 0x00000004040e8981 */ /* 0x000ea2000c1e1b00 */
[----:B------:R-:W-:Y:S01]  /*0190*/  IMAD.WIDE R6, R17, 0x4, R8 ;  /* 0x0000000411067825 */ /* 0x000fe200078e0208 */
[----:B------:R-:W-:-:S03]  /*01a0*/  CS2R R16, SRZ ;  /* 0x0000000000107805 */ /* 0x000fc6000001ff00 */
[----:B------:R-:W-:Y:S01]  /*01b0*/  IMAD.WIDE R8, R21, 0x4, R8 ;  /* 0x0000000415087825 */ /* 0x000fe200078e0208 */
[----:B------:R-:W3:Y:S01]  /*01c0*/  @!P0 LDG.E.64 R18, desc[UR4][R6.64] ;  /* 0x0000000406128981 */ /* 0x000ee2000c1e1b00 */
[----:B-1----:R-:W1:Y:S03]  /*01d0*/  LDC.64 R2, c[0x0][0x218] ;  /* 0x00008600ff027b82 */ /* 0x002e660000000a00 */
[----:B------:R-:W4:Y:S01]  /*01e0*/  @!P0 LDG.E.64 R16, desc[UR4][R8.64] ;  /* 0x0000000408108981 */ /* 0x000f22000c1e1b00 */
[----:B-1----:R-:W-:-:S04]  /*01f0*/  IMAD.WIDE R2, R11, 0x4, R2 ;  /* 0x000000040b027825 */ /* 0x002fc800078e0202 */
[----:B--2---:R-:W-:Y:S01]  /*0200*/  FADD R21, R14, R12 ;  /* 0x0000000c0e157221 */ /* 0x004fe20000000000 */
[----:B------:R-:W-:-:S03]  /*0210*/  FADD R0, R15, R13 ;  /* 0x0000000d0f007221 */ /* 0x000fc60000000000 */
[----:B---3--:R-:W-:Y:S01]  /*0220*/  FADD R21, R21, R18 ;  /* 0x0000001215157221 */ /* 0x008fe20000000000 */
[----:B------:R-:W-:-:S03]  /*0230*/  FADD R0, R0, R19 ;  /* 0x0000001300007221 */ /* 0x000fc60000000000 */
[----:B----4-:R-:W-:Y:S01]  /*0240*/  FADD R16, R21, R16 ;  /* 0x0000001015107221 */ /* 0x010fe20000000000 */
[----:B------:R-:W-:Y:S01]  /*0250*/  FADD R0, R0, R17 ;  /* 0x0000001100007221 */ /* 0x000fe20000000000 */
[----:B------:R-:W-:Y:S06]  /*0260*/  @P0 EXIT ;  /* 0x000000000000094d */ /* 0x000fec0003800000 */
[----:B------:R-:W-:Y:S01]  /*0270*/  FMUL R16, R16, 0.25 ;  /* 0x3e80000010107820 */ /* 0x000fe20000400000 */
[----:B------:R-:W-:-:S05]  /*0280*/  FMUL R17, R0, 0.25 ;  /* 0x3e80000000117820 */ /* 0x000fca0000400000 */
[----:B------:R-:W-:Y:S01]  /*0290*/  STG.E.64 desc[UR4][R2.64], R16 ;  /* 0x0000001002007986 */ /* 0x000fe2000c101b04 */
[----:B------:R-:W-:Y:S05]  /*02a0*/  EXIT ;  /* 0x000000000000794d */ /* 0x000fea0003800000 */
.L_x_0:
[----:B------:R-:W-:-:S00]  /*02b0*/  BRA `(.L_x_0) ;  /* 0xfffffffc00fc7947 */ /* 0x000fc0000383ffff */
[----:B------:R-:W-:-:S00]  /*02c0*/  NOP ;  /* 0x0000000000007918 */ /* 0x000fc00000000000 */
        /* <DEDUP_REMOVED lines=11> */
.L_x_1:


//--------------------- .nv.constant0.triton_poi_fused_mean_0 --------------------------
	.section	.nv.constant0.triton_poi_fused_mean_0,"a",@progbits
	.sectionflags	@""
	.align	4
.nv.constant0.triton_poi_fused_mean_0:
	.zero		548
